//
// Generated by NVIDIA NVVM Compiler
//
// Compiler Build ID: CL-36424714
// Cuda compilation tools, release 13.0, V13.0.88
// Based on NVVM 20.0.0
//

.version 9.0
.target sm_100
.address_size 64

	// .globl	silu_f32

.visible .entry silu_f32(
	.param .u64 .ptr .align 1 silu_f32_param_0,
	.param .u64 .ptr .align 1 silu_f32_param_1,
	.param .u32 silu_f32_param_2
)
{
	.reg .pred 	%p<2>;
	.reg .b32 	%r<8>;
	.reg .b32 	%f<15>;
	.reg .b64 	%rd<8>;

	ld.param.u64 	%rd1, [silu_f32_param_0];
	ld.param.u64 	%rd2, [silu_f32_param_1];
	ld.param.u32 	%r2, [silu_f32_param_2];
	mov.u32 	%r3, %ctaid.x;
	mov.u32 	%r4, %ntid.x;
	mov.u32 	%r5, %tid.x;
	mad.lo.s32 	%r1, %r3, %r4, %r5;
	setp.ge.s32 	%p1, %r1, %r2;
	@%p1 bra 	$L__BB0_2;
	cvta.to.global.u64 	%rd3, %rd2;
	cvta.to.global.u64 	%rd4, %rd1;
	mul.wide.s32 	%rd5, %r1, 4;
	add.s64 	%rd6, %rd3, %rd5;
	ld.global.nc.f32 	%f1, [%rd6];
	fma.rn.f32 	%f2, %f1, 0fBBBB989D, 0f3F000000;
	cvt.sat.f32.f32 	%f3, %f2;
	mov.f32 	%f4, 0f4B400001;
	mov.f32 	%f5, 0f437C0000;
	fma.rm.f32 	%f6, %f3, %f5, %f4;
	add.f32 	%f7, %f6, 0fCB40007F;
	neg.f32 	%f8, %f7;
	fma.rn.f32 	%f9, %f1, 0fBFB8AA3B, %f8;
	fma.rn.f32 	%f10, %f1, 0fB2A57060, %f9;
	mov.b32 	%r6, %f6;
	shl.b32 	%r7, %r6, 23;
	mov.b32 	%f11, %r7;
	ex2.approx.ftz.f32 	%f12, %f10;
	fma.rn.f32 	%f13, %f12, %f11, 0f3F800000;
	div.rn.f32 	%f14, %f1, %f13;
	add.s64 	%rd7, %rd4, %rd5;
	st.global.f32 	[%rd7], %f14;
$L__BB0_2:
	ret;

}
	// .globl	silu_inplace_f32
.visible .entry silu_inplace_f32(
	.param .u64 .ptr .align 1 silu_inplace_f32_param_0,
	.param .u32 silu_inplace_f32_param_1
)
{
	.reg .pred 	%p<2>;
	.reg .b32 	%r<8>;
	.reg .b32 	%f<15>;
	.reg .b64 	%rd<5>;

	ld.param.u64 	%rd1, [silu_inplace_f32_param_0];
	ld.param.u32 	%r2, [silu_inplace_f32_param_1];
	mov.u32 	%r3, %ctaid.x;
	mov.u32 	%r4, %ntid.x;
	mov.u32 	%r5, %tid.x;
	mad.lo.s32 	%r1, %r3, %r4, %r5;
	setp.ge.s32 	%p1, %r1, %r2;
	@%p1 bra 	$L__BB1_2;
	cvta.to.global.u64 	%rd2, %rd1;
	mul.wide.s32 	%rd3, %r1, 4;
	add.s64 	%rd4, %rd2, %rd3;
	ld.global.f32 	%f1, [%rd4];
	fma.rn.f32 	%f2, %f1, 0fBBBB989D, 0f3F000000;
	cvt.sat.f32.f32 	%f3, %f2;
	mov.f32 	%f4, 0f4B400001;
	mov.f32 	%f5, 0f437C0000;
	fma.rm.f32 	%f6, %f3, %f5, %f4;
	add.f32 	%f7, %f6, 0fCB40007F;
	neg.f32 	%f8, %f7;
	fma.rn.f32 	%f9, %f1, 0fBFB8AA3B, %f8;
	fma.rn.f32 	%f10, %f1, 0fB2A57060, %f9;
	mov.b32 	%r6, %f6;
	shl.b32 	%r7, %r6, 23;
	mov.b32 	%f11, %r7;
	ex2.approx.ftz.f32 	%f12, %f10;
	fma.rn.f32 	%f13, %f12, %f11, 0f3F800000;
	div.rn.f32 	%f14, %f1, %f13;
	st.global.f32 	[%rd4], %f14;
$L__BB1_2:
	ret;

}
	// .globl	silu_mul_f32
.visible .entry silu_mul_f32(
	.param .u64 .ptr .align 1 silu_mul_f32_param_0,
	.param .u64 .ptr .align 1 silu_mul_f32_param_1,
	.param .u64 .ptr .align 1 silu_mul_f32_param_2,
	.param .u32 silu_mul_f32_param_3
)
{
	.reg .pred 	%p<2>;
	.reg .b32 	%r<8>;
	.reg .b32 	%f<17>;
	.reg .b64 	%rd<11>;

	ld.param.u64 	%rd1, [silu_mul_f32_param_0];
	ld.param.u64 	%rd2, [silu_mul_f32_param_1];
	ld.param.u64 	%rd3, [silu_mul_f32_param_2];
	ld.param.u32 	%r2, [silu_mul_f32_param_3];
	mov.u32 	%r3, %ctaid.x;
	mov.u32 	%r4, %ntid.x;
	mov.u32 	%r5, %tid.x;
	mad.lo.s32 	%r1, %r3, %r4, %r5;
	setp.ge.s32 	%p1, %r1, %r2;
	@%p1 bra 	$L__BB2_2;
	cvta.to.global.u64 	%rd4, %rd2;
	cvta.to.global.u64 	%rd5, %rd3;
	cvta.to.global.u64 	%rd6, %rd1;
	mul.wide.s32 	%rd7, %r1, 4;
	add.s64 	%rd8, %rd4, %rd7;
	ld.global.nc.f32 	%f1, [%rd8];
	fma.rn.f32 	%f2, %f1, 0fBBBB989D, 0f3F000000;
	cvt.sat.f32.f32 	%f3, %f2;
	mov.f32 	%f4, 0f4B400001;
	mov.f32 	%f5, 0f437C0000;
	fma.rm.f32 	%f6, %f3, %f5, %f4;
	add.f32 	%f7, %f6, 0fCB40007F;
	neg.f32 	%f8, %f7;
	fma.rn.f32 	%f9, %f1, 0fBFB8AA3B, %f8;
	fma.rn.f32 	%f10, %f1, 0fB2A57060, %f9;
	mov.b32 	%r6, %f6;
	shl.b32 	%r7, %r6, 23;
	mov.b32 	%f11, %r7;
	ex2.approx.ftz.f32 	%f12, %f10;
	fma.rn.f32 	%f13, %f12, %f11, 0f3F800000;
	div.rn.f32 	%f14, %f1, %f13;
	add.s64 	%rd9, %rd5, %rd7;
	ld.global.nc.f32 	%f15, [%rd9];
	mul.f32 	%f16, %f15, %f14;
	add.s64 	%rd10, %rd6, %rd7;
	st.global.f32 	[%rd10], %f16;
$L__BB2_2:
	ret;

}


// ===== COMPILED SASS (sm_100) =====

	.target	sm_100

	.elftype	@"ET_EXEC"


//--------------------- .note.nv.tkinfo           --------------------------
	.section	.note.nv.tkinfo,"",@"SHT_NOTE"
	.sectionflags	@"SHF_NOTE_NV_TKINFO"
	.tkinfo
        /*0018*/ 	.word	0x00000002
        /*0030*/ 	.string	""
        /*0030*/ 	.string	"ptxas"
        /*0030*/ 	.string	"Cuda compilation tools, release 13.0, V13.0.88"
        /*0030*/ 	.string	"Build cuda_13.0.r13.0/compiler.36424714_0"
        /*0030*/ 	.string	"-arch sm_100 -m 64 "



//--------------------- .note.nv.cuinfo           --------------------------
	.section	.note.nv.cuinfo,"",@"SHT_NOTE"
	.sectionflags	@"SHF_NOTE_NV_CUINFO"
        /*0018*/ 	.short	0x0002
        /*001a*/ 	.short	0x0064
        /*001c*/ 	.short	0x0082
	.zero		2


//--------------------- .nv.info                  --------------------------
	.section	.nv.info,"",@"SHT_CUDA_INFO"
	.align	4


	//----- nvinfo : EIATTR_REGCOUNT
	.align		4
        /*0000*/ 	.byte	0x04, 0x2f
        /*0002*/ 	.short	(.L_1 - .L_0)
	.align		4
.L_0:
        /*0004*/ 	.word	index@(silu_f32)
        /*0008*/ 	.word	0x00000010


	//----- nvinfo : EIATTR_FRAME_SIZE
	.align		4
.L_1:
        /*000c*/ 	.byte	0x04, 0x11
        /*000e*/ 	.short	(.L_3 - .L_2)
	.align		4
.L_2:
        /*0010*/ 	.word	index@($__internal_2_$__cuda_sm3x_div_rn_noftz_f32_slowpath)
        /*0014*/ 	.word	0x00000000


	//----- nvinfo : EIATTR_FRAME_SIZE
	.align		4
.L_3:
        /*0018*/ 	.byte	0x04, 0x11
        /*001a*/ 	.short	(.L_5 - .L_4)
	.align		4
.L_4:
        /*001c*/ 	.word	index@(silu_f32)
        /*0020*/ 	.word	0x00000000


	//----- nvinfo : EIATTR_REGCOUNT
	.align		4
.L_5:
        /*0024*/ 	.byte	0x04, 0x2f
        /*0026*/ 	.short	(.L_7 - .L_6)
	.align		4
.L_6:
        /*0028*/ 	.word	index@(silu_inplace_f32)
        /*002c*/ 	.word	0x00000010


	//----- nvinfo : EIATTR_FRAME_SIZE
	.align		4
.L_7:
        /*0030*/ 	.byte	0x04, 0x11
        /*0032*/ 	.short	(.L_9 - .L_8)
	.align		4
.L_8:
        /*0034*/ 	.word	index@($__internal_1_$__cuda_sm3x_div_rn_noftz_f32_slowpath)
        /*0038*/ 	.word	0x00000000


	//----- nvinfo : EIATTR_FRAME_SIZE
	.align		4
.L_9:
        /*003c*/ 	.byte	0x04, 0x11
        /*003e*/ 	.short	(.L_11 - .L_10)
	.align		4
.L_10:
        /*0040*/ 	.word	index@(silu_inplace_f32)
        /*0044*/ 	.word	0x00000000


	//----- nvinfo : EIATTR_REGCOUNT
	.align		4
.L_11:
        /*0048*/ 	.byte	0x04, 0x2f
        /*004a*/ 	.short	(.L_13 - .L_12)
	.align		4
.L_12:
        /*004c*/ 	.word	index@(silu_mul_f32)
        /*0050*/ 	.word	0x00000010


	//----- nvinfo : EIATTR_FRAME_SIZE
	.align		4
.L_13:
        /*0054*/ 	.byte	0x04, 0x11
        /*0056*/ 	.short	(.L_15 - .L_14)
	.align		4
.L_14:
        /*0058*/ 	.word	index@($__internal_0_$__cuda_sm3x_div_rn_noftz_f32_slowpath)
        /*005c*/ 	.word	0x00000000


	//----- nvinfo : EIATTR_FRAME_SIZE
	.align		4
.L_15:
        /*0060*/ 	.byte	0x04, 0x11
        /*0062*/ 	.short	(.L_17 - .L_16)
	.align		4
.L_16:
        /*0064*/ 	.word	index@(silu_mul_f32)
        /*0068*/ 	.word	0x00000000


	//----- nvinfo : EIATTR_MIN_STACK_SIZE
	.align		4
.L_17:
        /*006c*/ 	.byte	0x04, 0x12
        /*006e*/ 	.short	(.L_19 - .L_18)
	.align		4
.L_18:
        /*0070*/ 	.word	index@(silu_mul_f32)
        /*0074*/ 	.word	0x00000000


	//----- nvinfo : EIATTR_MIN_STACK_SIZE
	.align		4
.L_19:
        /*0078*/ 	.byte	0x04, 0x12
        /*007a*/ 	.short	(.L_21 - .L_20)
	.align		4
.L_20:
        /*007c*/ 	.word	index@(silu_inplace_f32)
        /*0080*/ 	.word	0x00000000


	//----- nvinfo : EIATTR_MIN_STACK_SIZE
	.align		4
.L_21:
        /*0084*/ 	.byte	0x04, 0x12
        /*0086*/ 	.short	(.L_23 - .L_22)
	.align		4
.L_22:
        /*0088*/ 	.word	index@(silu_f32)
        /*008c*/ 	.word	0x00000000
.L_23:


//--------------------- .nv.compat                --------------------------
	.section	.nv.compat,"",@"SHT_CUDA_COMPAT_INFO"
	.align	4
        /*0000*/ 	.byte	0x02, 0x09, 0x00, 0x00, 0x02, 0x02, 0x01, 0x00, 0x02, 0x05, 0x05, 0x00, 0x03, 0x07, 0x01, 0x01
        /*0010*/ 	.byte	0x02, 0x03, 0x00, 0x00, 0x02, 0x06, 0x01, 0x00, 0x04, 0x0b, 0x08, 0x00, 0x01, 0x00, 0x00, 0x00
        /*0020*/ 	.byte	0x00, 0x00, 0x00, 0x00


//--------------------- .nv.info.silu_mul_f32     --------------------------
	.section	.nv.info.silu_mul_f32,"",@"SHT_CUDA_INFO"
	.sectionflags	@""
	.align	4


	//----- nvinfo : EIATTR_CUDA_API_VERSION
	.align		4
        /*0000*/ 	.byte	0x04, 0x37
        /*0002*/ 	.short	(.L_25 - .L_24)
.L_24:
        /*0004*/ 	.word	0x00000082


	//----- nvinfo : EIATTR_KPARAM_INFO
	.align		4
.L_25:
        /*0008*/ 	.byte	0x04, 0x17
        /*000a*/ 	.short	(.L_27 - .L_26)
.L_26:
        /*000c*/ 	.word	0x00000000
        /*0010*/ 	.short	0x0003
        /*0012*/ 	.short	0x0018
        /*0014*/ 	.byte	0x00, 0xf0, 0x11, 0x00


	//----- nvinfo : EIATTR_KPARAM_INFO
	.align		4
.L_27:
        /*0018*/ 	.byte	0x04, 0x17
        /*001a*/ 	.short	(.L_29 - .L_28)
.L_28:
        /*001c*/ 	.word	0x00000000
        /*0020*/ 	.short	0x0002
        /*0022*/ 	.short	0x0010
        /*0024*/ 	.byte	0x00, 0xf5, 0x21, 0x00


	//----- nvinfo : EIATTR_KPARAM_INFO
	.align		4
.L_29:
        /*0028*/ 	.byte	0x04, 0x17
        /*002a*/ 	.short	(.L_31 - .L_30)
.L_30:
        /*002c*/ 	.word	0x00000000
        /*0030*/ 	.short	0x0001
        /*0032*/ 	.short	0x0008
        /*0034*/ 	.byte	0x00, 0xf5, 0x21, 0x00


	//----- nvinfo : EIATTR_KPARAM_INFO
	.align		4
.L_31:
        /*0038*/ 	.byte	0x04, 0x17
        /*003a*/ 	.short	(.L_33 - .L_32)
.L_32:
        /*003c*/ 	.word	0x00000000
        /*0040*/ 	.short	0x0000
        /*0042*/ 	.short	0x0000
        /*0044*/ 	.byte	0x00, 0xf5, 0x21, 0x00


	//----- nvinfo : EIATTR_SPARSE_MMA_MASK
	.align		4
.L_33:
        /*0048*/ 	.byte	0x03, 0x50
        /*004a*/ 	.short	0x0000


	//----- nvinfo : EIATTR_MAXREG_COUNT
	.align		4
        /*004c*/ 	.byte	0x03, 0x1b
        /*004e*/ 	.short	0x00ff


	//----- nvinfo : EIATTR_MERCURY_ISA_VERSION
	.align		4
        /*0050*/ 	.byte	0x03, 0x5f
        /*0052*/ 	.short	0x0101


	//----- nvinfo : EIATTR_VRC_CTA_INIT_COUNT
	.align		4
        /*0054*/ 	.byte	0x02, 0x4a
	.zero		1
	.zero		1


	//----- nvinfo : EIATTR_EXIT_INSTR_OFFSETS
	.align		4
        /*0058*/ 	.byte	0x04, 0x1c
        /*005a*/ 	.short	(.L_35 - .L_34)


	//   ....[0]....
.L_34:
        /*005c*/ 	.word	0x00000070


	//   ....[1]....
        /*0060*/ 	.word	0x000002a0


	//----- nvinfo : EIATTR_CRS_STACK_SIZE
	.align		4
.L_35:
        /*0064*/ 	.byte	0x04, 0x1e
        /*0066*/ 	.short	(.L_37 - .L_36)
.L_36:
        /*0068*/ 	.word	0x00000000


	//----- nvinfo : EIATTR_CBANK_PARAM_SIZE
	.align		4
.L_37:
        /*006c*/ 	.byte	0x03, 0x19
        /*006e*/ 	.short	0x001c


	//----- nvinfo : EIATTR_PARAM_CBANK
	.align		4
        /*0070*/ 	.byte	0x04, 0x0a
        /*0072*/ 	.short	(.L_39 - .L_38)
	.align		4
.L_38:
        /*0074*/ 	.word	index@(.nv.constant0.silu_mul_f32)
        /*0078*/ 	.short	0x0380
        /*007a*/ 	.short	0x001c


	//----- nvinfo : EIATTR_SW_WAR
	.align		4
.L_39:
        /*007c*/ 	.byte	0x04, 0x36
        /*007e*/ 	.short	(.L_41 - .L_40)
.L_40:
        /*0080*/ 	.word	0x00000008
.L_41:


//--------------------- .nv.info.silu_inplace_f32 --------------------------
	.section	.nv.info.silu_inplace_f32,"",@"SHT_CUDA_INFO"
	.sectionflags	@""
	.align	4


	//----- nvinfo : EIATTR_CUDA_API_VERSION
	.align		4
        /*0000*/ 	.byte	0x04, 0x37
        /*0002*/ 	.short	(.L_43 - .L_42)
.L_42:
        /*0004*/ 	.word	0x00000082


	//----- nvinfo : EIATTR_KPARAM_INFO
	.align		4
.L_43:
        /*0008*/ 	.byte	0x04, 0x17
        /*000a*/ 	.short	(.L_45 - .L_44)
.L_44:
        /*000c*/ 	.word	0x00000000
        /*0010*/ 	.short	0x0001
        /*0012*/ 	.short	0x0008
        /*0014*/ 	.byte	0x00, 0xf0, 0x11, 0x00


	//----- nvinfo : EIATTR_KPARAM_INFO
	.align		4
.L_45:
        /*0018*/ 	.byte	0x04, 0x17
        /*001a*/ 	.short	(.L_47 - .L_46)
.L_46:
        /*001c*/ 	.word	0x00000000
        /*0020*/ 	.short	0x0000
        /*0022*/ 	.short	0x0000
        /*0024*/ 	.byte	0x00, 0xf5, 0x21, 0x00


	//----- nvinfo : EIATTR_SPARSE_MMA_MASK
	.align		4
.L_47:
        /*0028*/ 	.byte	0x03, 0x50
        /*002a*/ 	.short	0x0000


	//----- nvinfo : EIATTR_MAXREG_COUNT
	.align		4
        /*002c*/ 	.byte	0x03, 0x1b
        /*002e*/ 	.short	0x00ff


	//----- nvinfo : EIATTR_MERCURY_ISA_VERSION
	.align		4
        /*0030*/ 	.byte	0x03, 0x5f
        /*0032*/ 	.short	0x0101


	//----- nvinfo : EIATTR_VRC_CTA_INIT_COUNT
	.align		4
        /*0034*/ 	.byte	0x02, 0x4a
	.zero		1
	.zero		1


	//----- nvinfo : EIATTR_EXIT_INSTR_OFFSETS
	.align		4
        /*0038*/ 	.byte	0x04, 0x1c
        /*003a*/ 	.short	(.L_49 - .L_48)


	//   ....[0]....
.L_48:
        /*003c*/ 	.word	0x00000070


	//   ....[1]....
        /*0040*/ 	.word	0x00000240


	//----- nvinfo : EIATTR_CRS_STACK_SIZE
	.align		4
.L_49:
        /*0044*/ 	.byte	0x04, 0x1e
        /*0046*/ 	.short	(.L_51 - .L_50)
.L_50:
        /*0048*/ 	.word	0x00000000


	//----- nvinfo : EIATTR_CBANK_PARAM_SIZE
	.align		4
.L_51:
        /*004c*/ 	.byte	0x03, 0x19
        /*004e*/ 	.short	0x000c


	//----- nvinfo : EIATTR_PARAM_CBANK
	.align		4
        /*0050*/ 	.byte	0x04, 0x0a
        /*0052*/ 	.short	(.L_53 - .L_52)
	.align		4
.L_52:
        /*0054*/ 	.word	index@(.nv.constant0.silu_inplace_f32)
        /*0058*/ 	.short	0x0380
        /*005a*/ 	.short	0x000c


	//----- nvinfo : EIATTR_SW_WAR
	.align		4
.L_53:
        /*005c*/ 	.byte	0x04, 0x36
        /*005e*/ 	.short	(.L_55 - .L_54)
.L_54:
        /*0060*/ 	.word	0x00000008
.L_55:


//--------------------- .nv.info.silu_f32         --------------------------
	.section	.nv.info.silu_f32,"",@"SHT_CUDA_INFO"
	.sectionflags	@""
	.align	4


	//----- nvinfo : EIATTR_CUDA_API_VERSION
	.align		4
        /*0000*/ 	.byte	0x04, 0x37
        /*0002*/ 	.short	(.L_57 - .L_56)
.L_56:
        /*0004*/ 	.word	0x00000082


	//----- nvinfo : EIATTR_KPARAM_INFO
	.align		4
.L_57:
        /*0008*/ 	.byte	0x04, 0x17
        /*000a*/ 	.short	(.L_59 - .L_58)
.L_58:
        /*000c*/ 	.word	0x00000000
        /*0010*/ 	.short	0x0002
        /*0012*/ 	.short	0x0010
        /*0014*/ 	.byte	0x00, 0xf0, 0x11, 0x00


	//----- nvinfo : EIATTR_KPARAM_INFO
	.align		4
.L_59:
        /*0018*/ 	.byte	0x04, 0x17
        /*001a*/ 	.short	(.L_61 - .L_60)
.L_60:
        /*001c*/ 	.word	0x00000000
        /*0020*/ 	.short	0x0001
        /*0022*/ 	.short	0x0008
        /*0024*/ 	.byte	0x00, 0xf5, 0x21, 0x00


	//----- nvinfo : EIATTR_KPARAM_INFO
	.align		4
.L_61:
        /*0028*/ 	.byte	0x04, 0x17
        /*002a*/ 	.short	(.L_63 - .L_62)
.L_62:
        /*002c*/ 	.word	0x00000000
        /*0030*/ 	.short	0x0000
        /*0032*/ 	.short	0x0000
        /*0034*/ 	.byte	0x00, 0xf5, 0x21, 0x00


	//----- nvinfo : EIATTR_SPARSE_MMA_MASK
	.align		4
.L_63:
        /*0038*/ 	.byte	0x03, 0x50
        /*003a*/ 	.short	0x0000


	//----- nvinfo : EIATTR_MAXREG_COUNT
	.align		4
        /*003c*/ 	.byte	0x03, 0x1b
        /*003e*/ 	.short	0x00ff


	//----- nvinfo : EIATTR_MERCURY_ISA_VERSION
	.align		4
        /*0040*/ 	.byte	0x03, 0x5f
        /*0042*/ 	.short	0x0101


	//----- nvinfo : EIATTR_VRC_CTA_INIT_COUNT
	.align		4
        /*0044*/ 	.byte	0x02, 0x4a
	.zero		1
	.zero		1


	//----- nvinfo : EIATTR_EXIT_INSTR_OFFSETS
	.align		4
        /*0048*/ 	.byte	0x04, 0x1c
        /*004a*/ 	.short	(.L_65 - .L_64)


	//   ....[0]....
.L_64:
        /*004c*/ 	.word	0x00000070


	//   ....[1]....
        /*0050*/ 	.word	0x00000260


	//----- nvinfo : EIATTR_CRS_STACK_SIZE
	.align		4
.L_65:
        /*0054*/ 	.byte	0x04, 0x1e
        /*0056*/ 	.short	(.L_67 - .L_66)
.L_66:
        /*0058*/ 	.word	0x00000000


	//----- nvinfo : EIATTR_CBANK_PARAM_SIZE
	.align		4
.L_67:
        /*005c*/ 	.byte	0x03, 0x19
        /*005e*/ 	.short	0x0014


	//----- nvinfo : EIATTR_PARAM_CBANK
	.align		4
        /*0060*/ 	.byte	0x04, 0x0a
        /*0062*/ 	.short	(.L_69 - .L_68)
	.align		4
.L_68:
        /*0064*/ 	.word	index@(.nv.constant0.silu_f32)
        /*0068*/ 	.short	0x0380
        /*006a*/ 	.short	0x0014


	//----- nvinfo : EIATTR_SW_WAR
	.align		4
.L_69:
        /*006c*/ 	.byte	0x04, 0x36
        /*006e*/ 	.short	(.L_71 - .L_70)
.L_70:
        /*0070*/ 	.word	0x00000008
.L_71:


//--------------------- .nv.callgraph             --------------------------
	.section	.nv.callgraph,"",@"SHT_CUDA_CALLGRAPH"
	.align	4
	.sectionentsize	8
	.align		4
        /*0000*/ 	.word	0x00000000
	.align		4
        /*0004*/ 	.word	0xffffffff
	.align		4
        /*0008*/ 	.word	0x00000000
	.align		4
        /*000c*/ 	.word	0xfffffffe
	.align		4
        /*0010*/ 	.word	0x00000000
	.align		4
        /*0014*/ 	.word	0xfffffffd
	.align		4
        /*0018*/ 	.word	0x00000000
	.align		4
        /*001c*/ 	.word	0xfffffffc


//--------------------- .text.silu_mul_f32        --------------------------
	.section	.text.silu_mul_f32,"ax",@progbits
	.align	128
        .global         silu_mul_f32
        .type           silu_mul_f32,@function
        .size           silu_mul_f32,(.L_x_42 - silu_mul_f32)
        .other          silu_mul_f32,@"STO_CUDA_ENTRY STV_DEFAULT"
silu_mul_f32:
.text.silu_mul_f32:
[----:B------:R-:W-:Y:S01]  /*0000*/  LDC R1, c[0x0][0x37c] ;  /* 0x0000df00ff017b82 */ /* 0x000fe20000000800 */
[----:B------:R-:W0:Y:S07]  /*0010*/  S2R R3, SR_TID.X ;  /* 0x0000000000037919 */ /* 0x000e2e0000002100 */
[----:B------:R-:W0:Y:S01]  /*0020*/  S2UR UR4, SR_CTAID.X ;  /* 0x00000000000479c3 */ /* 0x000e220000002500 */
[----:B------:R-:W1:Y:S07]  /*0030*/  LDCU UR5, c[0x0][0x398] ;  /* 0x00007300ff0577ac */ /* 0x000e6e0008000800 */
[----:B------:R-:W0:Y:S02]  /*0040*/  LDC R2, c[0x0][0x360] ;  /* 0x0000d800ff027b82 */ /* 0x000e240000000800 */
[----:B0-----:R-:W-:-:S05]  /*0050*/  IMAD R2, R2, UR4, R3 ;  /* 0x0000000402027c24 */ /* 0x001fca000f8e0203 */
[----:B-1----:R-:W-:-:S13]  /*0060*/  ISETP.GE.AND P0, PT, R2, UR5, PT ;  /* 0x0000000502007c0c */ /* 0x002fda000bf06270 */
[----:B------:R-:W-:Y:S05]  /*0070*/  @P0 EXIT ;  /* 0x000000000000094d */ /* 0x000fea0003800000 */
[----:B------:R-:W0:Y:S01]  /*0080*/  LDC.64 R4, c[0x0][0x388] ;  /* 0x0000e200ff047b82 */ /* 0x000e220000000a00 */
[----:B------:R-:W1:Y:S01]  /*0090*/  LDCU.64 UR4, c[0x0][0x358] ;  /* 0x00006b00ff0477ac */ /* 0x000e620008000a00 */
[----:B0-----:R-:W-:-:S05]  /*00a0*/  IMAD.WIDE R4, R2, 0x4, R4 ;  /* 0x0000000402047825 */ /* 0x001fca00078e0204 */
[----:B-1----:R-:W2:Y:S01]  /*00b0*/  LDG.E.CONSTANT R0, desc[UR4][R4.64] ;  /* 0x0000000404007981 */ /* 0x002ea2000c1e9900 */
[----:B------:R-:W-:Y:S01]  /*00c0*/  IMAD.MOV.U32 R3, RZ, RZ, 0x3bbb989d ;  /* 0x3bbb989dff037424 */ /* 0x000fe200078e00ff */
[----:B------:R-:W-:Y:S01]  /*00d0*/  BSSY.RECONVERGENT B0, `(.L_x_0) ;  /* 0x0000015000007945 */ /* 0x000fe20003800200 */
[----:B------:R-:W-:Y:S02]  /*00e0*/  IMAD.MOV.U32 R6, RZ, RZ, 0x437c0000 ;  /* 0x437c0000ff067424 */ /* 0x000fe400078e00ff */
[----:B--2---:R-:W-:-:S04]  /*00f0*/  FFMA.SAT R3, R0, -R3, 0.5 ;  /* 0x3f00000000037423 */ /* 0x004fc80000002803 */
[----:B------:R-:W-:-:S04]  /*0100*/  FFMA.RM R3, R3, R6, 12582913 ;  /* 0x4b40000103037423 */ /* 0x000fc80000004006 */
[C---:B------:R-:W-:Y:S01]  /*0110*/  FADD R7, R3.reuse, -12583039 ;  /* 0xcb40007f03077421 */ /* 0x040fe20000000000 */
[----:B------:R-:W-:-:S03]  /*0120*/  IMAD.SHL.U32 R3, R3, 0x800000, RZ ;  /* 0x0080000003037824 */ /* 0x000fc600078e00ff */
[----:B------:R-:W-:-:S04]  /*0130*/  FFMA R7, R0, -1.4426950216293334961, -R7 ;  /* 0xbfb8aa3b00077823 */ /* 0x000fc80000000807 */
[----:B------:R-:W-:-:S04]  /*0140*/  FFMA R7, R0, -1.925963033500011079e-08, R7 ;  /* 0xb2a5706000077823 */ /* 0x000fc80000000007 */
[----:B------:R-:W0:Y:S02]  /*0150*/  MUFU.EX2 R6, R7 ;  /* 0x0000000700067308 */ /* 0x000e240000000800 */
[----:B0-----:R-:W-:-:S06]  /*0160*/  FFMA R3, R3, R6, 1 ;  /* 0x3f80000003037423 */ /* 0x001fcc0000000006 */
[----:B------:R-:W0:Y:S08]  /*0170*/  MUFU.RCP R4, R3 ;  /* 0x0000000300047308 */ /* 0x000e300000001000 */
[----:B------:R-:W1:Y:S01]  /*0180*/  FCHK P0, R0, R3 ;  /* 0x0000000300007302 */ /* 0x000e620000000000 */
[----:B0-----:R-:W-:-:S04]  /*0190*/  FFMA R5, -R3, R4, 1 ;  /* 0x3f80000003057423 */ /* 0x001fc80000000104 */
[----:B------:R-:W-:-:S04]  /*01a0*/  FFMA R5, R4, R5, R4 ;  /* 0x0000000504057223 */ /* 0x000fc80000000004 */
[----:B------:R-:W-:-:S04]  /*01b0*/  FFMA R4, R0, R5, RZ ;  /* 0x0000000500047223 */ /* 0x000fc800000000ff */
[----:B------:R-:W-:-:S04]  /*01c0*/  FFMA R6, -R3, R4, R0 ;  /* 0x0000000403067223 */ /* 0x000fc80000000100 */
[----:B------:R-:W-:Y:S01]  /*01d0*/  FFMA R8, R5, R6, R4 ;  /* 0x0000000605087223 */ /* 0x000fe20000000004 */
[----:B-1----:R-:W-:Y:S06]  /*01e0*/  @!P0 BRA `(.L_x_1) ;  /* 0x00000000000c8947 */ /* 0x002fec0003800000 */
[----:B------:R-:W-:-:S07]  /*01f0*/  MOV R4, 0x210 ;  /* 0x0000021000047802 */ /* 0x000fce0000000f00 */
[----:B------:R-:W-:Y:S05]  /*0200*/  CALL.REL.NOINC `($__internal_0_$__cuda_sm3x_div_rn_noftz_f32_slowpath) ;  /* 0x0000000000287944 */ /* 0x000fea0003c00000 */
[----:B------:R-:W-:-:S07]  /*0210*/  IMAD.MOV.U32 R8, RZ, RZ, R0 ;  /* 0x000000ffff087224 */ /* 0x000fce00078e0000 */
.L_x_1:
[----:B------:R-:W-:Y:S05]  /*0220*/  BSYNC.RECONVERGENT B0 ;  /* 0x0000000000007941 */ /* 0x000fea0003800200 */
.L_x_0:
[----:B------:R-:W0:Y:S08]  /*0230*/  LDC.64 R4, c[0x0][0x390] ;  /* 0x0000e400ff047b82 */ /* 0x000e300000000a00 */
[----:B------:R-:W1:Y:S01]  /*0240*/  LDC.64 R6, c[0x0][0x380] ;  /* 0x0000e000ff067b82 */ /* 0x000e620000000a00 */
[----:B0-----:R-:W-:-:S06]  /*0250*/  IMAD.WIDE R4, R2, 0x4, R4 ;  /* 0x0000000402047825 */ /* 0x001fcc00078e0204 */
[----:B------:R-:W2:Y:S01]  /*0260*/  LDG.E.CONSTANT R5, desc[UR4][R4.64] ;  /* 0x0000000404057981 */ /* 0x000ea2000c1e9900 */
[----:B-1----:R-:W-:-:S04]  /*0270*/  IMAD.WIDE R2, R2, 0x4, R6 ;  /* 0x0000000402027825 */ /* 0x002fc800078e0206 */
[----:B--2---:R-:W-:-:S05]  /*0280*/  FMUL R7, R5, R8 ;  /* 0x0000000805077220 */ /* 0x004fca0000400000 */
[----:B------:R-:W-:Y:S01]  /*0290*/  STG.E desc[UR4][R2.64], R7 ;  /* 0x0000000702007986 */ /* 0x000fe2000c101904 */
[----:B------:R-:W-:Y:S05]  /*02a0*/  EXIT ;  /* 0x000000000000794d */ /* 0x000fea0003800000 */
        .weak           $__internal_0_$__cuda_sm3x_div_rn_noftz_f32_slowpath
        .type           $__internal_0_$__cuda_sm3x_div_rn_noftz_f32_slowpath,@function
        .size           $__internal_0_$__cuda_sm3x_div_rn_noftz_f32_slowpath,(.L_x_42 - $__internal_0_$__cuda_sm3x_div_rn_noftz_f32_slowpath)
$__internal_0_$__cuda_sm3x_div_rn_noftz_f32_slowpath:
[----:B------:R-:W-:Y:S01]  /*02b0*/  SHF.R.U32.HI R6, RZ, 0x17, R3 ;  /* 0x00000017ff067819 */ /* 0x000fe20000011603 */
[----:B------:R-:W-:Y:S01]  /*02c0*/  BSSY.RECONVERGENT B1, `(.L_x_2) ;  /* 0x0000064000017945 */ /* 0x000fe20003800200 */
[--C-:B------:R-:W-:Y:S01]  /*02d0*/  SHF.R.U32.HI R5, RZ, 0x17, R0.reuse ;  /* 0x00000017ff057819 */ /* 0x100fe20000011600 */
[----:B------:R-:W-:Y:S01]  /*02e0*/  IMAD.MOV.U32 R7, RZ, RZ, R0 ;  /* 0x000000ffff077224 */ /* 0x000fe200078e0000 */
[----:B------:R-:W-:Y:S02]  /*02f0*/  LOP3.LUT R6, R6, 0xff, RZ, 0xc0, !PT ;  /* 0x000000ff06067812 */ /* 0x000fe400078ec0ff */
[----:B------:R-:W-:Y:S02]  /*0300*/  LOP3.LUT R5, R5, 0xff, RZ, 0xc0, !PT ;  /* 0x000000ff05057812 */ /* 0x000fe400078ec0ff */
[----:B------:R-:W-:Y:S01]  /*0310*/  MOV R8, R3 ;  /* 0x0000000300087202 */ /* 0x000fe20000000f00 */
[----:B------:R-:W-:Y:S02]  /*0320*/  VIADD R11, R6, 0xffffffff ;  /* 0xffffffff060b7836 */ /* 0x000fe40000000000 */
[----:B------:R-:W-:-:S03]  /*0330*/  VIADD R10, R5, 0xffffffff ;  /* 0xffffffff050a7836 */ /* 0x000fc60000000000 */
[----:B------:R-:W-:-:S04]  /*0340*/  ISETP.GT.U32.AND P0, PT, R11, 0xfd, PT ;  /* 0x000000fd0b00780c */ /* 0x000fc80003f04070 */
[----:B------:R-:W-:-:S13]  /*0350*/  ISETP.GT.U32.OR P0, PT, R10, 0xfd, P0 ;  /* 0x000000fd0a00780c */ /* 0x000fda0000704470 */
[----:B------:R-:W-:Y:S01]  /*0360*/  @!P0 IMAD.MOV.U32 R9, RZ, RZ, RZ ;  /* 0x000000ffff098224 */ /* 0x000fe200078e00ff */
[----:B------:R-:W-:Y:S06]  /*0370*/  @!P0 BRA `(.L_x_3) ;  /* 0x00000000005c8947 */ /* 0x000fec0003800000 */
[----:B------:R-:W-:Y:S02]  /*0380*/  FSETP.GTU.FTZ.AND P0, PT, |R0|, +INF , PT ;  /* 0x7f8000000000780b */ /* 0x000fe40003f1c200 */
[----:B------:R-:W-:-:S04]  /*0390*/  FSETP.GTU.FTZ.AND P1, PT, |R3|, +INF , PT ;  /* 0x7f8000000300780b */ /* 0x000fc80003f3c200 */
[----:B------:R-:W-:-:S13]  /*03a0*/  PLOP3.LUT P0, PT, P0, P1, PT, 0xf8, 0x8f ;  /* 0x00000000008f781c */ /* 0x000fda0000703f70 */
[----:B------:R-:W-:Y:S05]  /*03b0*/  @P0 BRA `(.L_x_4) ;  /* 0x00000004004c0947 */ /* 0x000fea0003800000 */
[----:B------:R-:W-:-:S13]  /*03c0*/  LOP3.LUT P0, RZ, R8, 0x7fffffff, R7, 0xc8, !PT ;  /* 0x7fffffff08ff7812 */ /* 0x000fda000780c807 */
[----:B------:R-:W-:Y:S05]  /*03d0*/  @!P0 BRA `(.L_x_5) ;  /* 0x00000004003c8947 */ /* 0x000fea0003800000 */
[C---:B------:R-:W-:Y:S02]  /*03e0*/  FSETP.NEU.FTZ.AND P2, PT, |R0|.reuse, +INF , PT ;  /* 0x7f8000000000780b */ /* 0x040fe40003f5d200 */
[----:B------:R-:W-:Y:S02]  /*03f0*/  FSETP.NEU.FTZ.AND P1, PT, |R3|, +INF , PT ;  /* 0x7f8000000300780b */ /* 0x000fe40003f3d200 */
[----:B------:R-:W-:-:S11]  /*0400*/  FSETP.NEU.FTZ.AND P0, PT, |R0|, +INF , PT ;  /* 0x7f8000000000780b */ /* 0x000fd60003f1d200 */
[----:B------:R-:W-:Y:S05]  /*0410*/  @!P1 BRA !P2, `(.L_x_5) ;  /* 0x00000004002c9947 */ /* 0x000fea0005000000 */
[----:B------:R-:W-:-:S04]  /*0420*/  LOP3.LUT P2, RZ, R7, 0x7fffffff, RZ, 0xc0, !PT ;  /* 0x7fffffff07ff7812 */ /* 0x000fc8000784c0ff */
[----:B------:R-:W-:-:S13]  /*0430*/  PLOP3.LUT P1, PT, P1, P2, PT, 0x2f, 0xf2 ;  /* 0x0000000000f2781c */ /* 0x000fda0000f24577 */
[----:B------:R-:W-:Y:S05]  /*0440*/  @P1 BRA `(.L_x_6) ;  /* 0x0000000400181947 */ /* 0x000fea0003800000 */
[----:B------:R-:W-:-:S04]  /*0450*/  LOP3.LUT P1, RZ, R8, 0x7fffffff, RZ, 0xc0, !PT ;  /* 0x7fffffff08ff7812 */ /* 0x000fc8000782c0ff */
[----:B------:R-:W-:-:S13]  /*0460*/  PLOP3.LUT P0, PT, P0, P1, PT, 0x2f, 0xf2 ;  /* 0x0000000000f2781c */ /* 0x000fda0000702577 */
[----:B------:R-:W-:Y:S05]  /*0470*/  @P0 BRA `(.L_x_7) ;  /* 0x0000000400000947 */ /* 0x000fea0003800000 */
[----:B------:R-:W-:Y:S02]  /*0480*/  ISETP.GE.AND P0, PT, R10, RZ, PT ;  /* 0x000000ff0a00720c */ /* 0x000fe40003f06270 */
[----:B------:R-:W-:-:S11]  /*0490*/  ISETP.GE.AND P1, PT, R11, RZ, PT ;  /* 0x000000ff0b00720c */ /* 0x000fd60003f26270 */
[----:B------:R-:W-:Y:S02]  /*04a0*/  @P0 IMAD.MOV.U32 R9, RZ, RZ, RZ ;  /* 0x000000ffff090224 */ /* 0x000fe400078e00ff */
[----:B------:R-:W-:Y:S01]  /*04b0*/  @!P0 FFMA R7, R0, 1.84467440737095516160e+19, RZ ;  /* 0x5f80000000078823 */ /* 0x000fe200000000ff */
[----:B------:R-:W-:Y:S02]  /*04c0*/  @!P0 IMAD.MOV.U32 R9, RZ, RZ, -0x40 ;  /* 0xffffffc0ff098424 */ /* 0x000fe400078e00ff */
[----:B------:R-:W-:Y:S02]  /*04d0*/  @!P1 FFMA R8, R3, 1.84467440737095516160e+19, RZ ;  /* 0x5f80000003089823 */ /* 0x000fe400000000ff */
[----:B------:R-:W-:-:S07]  /*04e0*/  @!P1 VIADD R9, R9, 0x40 ;  /* 0x0000004009099836 */ /* 0x000fce0000000000 */
.L_x_3:
[----:B------:R-:W-:Y:S01]  /*04f0*/  LEA R3, R6, 0xc0800000, 0x17 ;  /* 0xc080000006037811 */ /* 0x000fe200078eb8ff */
[----:B------:R-:W-:Y:S01]  /*0500*/  BSSY.RECONVERGENT B2, `(.L_x_8) ;  /* 0x0000036000027945 */ /* 0x000fe20003800200 */
[----:B------:R-:W-:-:S03]  /*0510*/  IADD3 R5, PT, PT, R5, -0x7f, RZ ;  /* 0xffffff8105057810 */ /* 0x000fc60007ffe0ff */
[----:B------:R-:W-:Y:S01]  /*0520*/  IMAD.IADD R3, R8, 0x1, -R3 ;  /* 0x0000000108037824 */ /* 0x000fe200078e0a03 */
[C---:B------:R-:W-:Y:S01]  /*0530*/  IADD3 R6, PT, PT, R5.reuse, 0x7f, -R6 ;  /* 0x0000007f05067810 */ /* 0x040fe20007ffe806 */
[----:B------:R-:W-:Y:S02]  /*0540*/  IMAD R0, R5, -0x800000, R7 ;  /* 0xff80000005007824 */ /* 0x000fe400078e0207 */
[----:B------:R-:W0:Y:S01]  /*0550*/  MUFU.RCP R8, R3 ;  /* 0x0000000300087308 */ /* 0x000e220000001000 */
[----:B------:R-:W-:Y:S01]  /*0560*/  FADD.FTZ R11, -R3, -RZ ;  /* 0x800000ff030b7221 */ /* 0x000fe20000010100 */
[----:B------:R-:W-:-:S03]  /*0570*/  IMAD.IADD R6, R6, 0x1, R9 ;  /* 0x0000000106067824 */ /* 0x000fc600078e0209 */
[----:B0-----:R-:W-:-:S04]  /*0580*/  FFMA R13, R8, R11, 1 ;  /* 0x3f800000080d7423 */ /* 0x001fc8000000000b */
[----:B------:R-:W-:-:S04]  /*0590*/  FFMA R10, R8, R13, R8 ;  /* 0x0000000d080a7223 */ /* 0x000fc80000000008 */
[----:B------:R-:W-:-:S04]  /*05a0*/  FFMA R7, R0, R10, RZ ;  /* 0x0000000a00077223 */ /* 0x000fc800000000ff */
[----:B------:R-:W-:-:S04]  /*05b0*/  FFMA R8, R11, R7, R0 ;  /* 0x000000070b087223 */ /* 0x000fc80000000000 */
[----:B------:R-:W-:-:S04]  /*05c0*/  FFMA R7, R10, R8, R7 ;  /* 0x000000080a077223 */ /* 0x000fc80000000007 */
[----:B------:R-:W-:-:S04]  /*05d0*/  FFMA R8, R11, R7, R0 ;  /* 0x000000070b087223 */ /* 0x000fc80000000000 */
[----:B------:R-:W-:-:S05]  /*05e0*/  FFMA R0, R10, R8, R7 ;  /* 0x000000080a007223 */ /* 0x000fca0000000007 */
[----:B------:R-:W-:-:S04]  /*05f0*/  SHF.R.U32.HI R3, RZ, 0x17, R0 ;  /* 0x00000017ff037819 */ /* 0x000fc80000011600 */
[----:B------:R-:W-:-:S05]  /*0600*/  LOP3.LUT R3, R3, 0xff, RZ, 0xc0, !PT ;  /* 0x000000ff03037812 */ /* 0x000fca00078ec0ff */
[----:B------:R-:W-:-:S04]  /*0610*/  IMAD.IADD R9, R3, 0x1, R6 ;  /* 0x0000000103097824 */ /* 0x000fc800078e0206 */
[----:B------:R-:W-:-:S05]  /*0620*/  VIADD R3, R9, 0xffffffff ;  /* 0xffffffff09037836 */ /* 0x000fca0000000000 */
[----:B------:R-:W-:-:S13]  /*0630*/  ISETP.GE.U32.AND P0, PT, R3, 0xfe, PT ;  /* 0x000000fe0300780c */ /* 0x000fda0003f06070 */
[----:B------:R-:W-:Y:S05]  /*0640*/  @!P0 BRA `(.L_x_9) ;  /* 0x0000000000808947 */ /* 0x000fea0003800000 */
[----:B------:R-:W-:-:S13]  /*0650*/  ISETP.GT.AND P0, PT, R9, 0xfe, PT ;  /* 0x000000fe0900780c */ /* 0x000fda0003f04270 */
[----:B------:R-:W-:Y:S05]  /*0660*/  @P0 BRA `(.L_x_10) ;  /* 0x00000000006c0947 */ /* 0x000fea0003800000 */
[----:B------:R-:W-:-:S13]  /*0670*/  ISETP.GE.AND P0, PT, R9, 0x1, PT ;  /* 0x000000010900780c */ /* 0x000fda0003f06270 */
[----:B------:R-:W-:Y:S05]  /*0680*/  @P0 BRA `(.L_x_11) ;  /* 0x0000000000740947 */ /* 0x000fea0003800000 */
[----:B------:R-:W-:Y:S02]  /*0690*/  ISETP.GE.AND P0, PT, R9, -0x18, PT ;  /* 0xffffffe80900780c */ /* 0x000fe40003f06270 */
[----:B------:R-:W-:-:S11]  /*06a0*/  LOP3.LUT R0, R0, 0x80000000, RZ, 0xc0, !PT ;  /* 0x8000000000007812 */ /* 0x000fd600078ec0ff */
[----:B------:R-:W-:Y:S05]  /*06b0*/  @!P0 BRA `(.L_x_11) ;  /* 0x0000000000688947 */ /* 0x000fea0003800000 */
[CCC-:B------:R-:W-:Y:S01]  /*06c0*/  FFMA.RZ R3, R10.reuse, R8.reuse, R7.reuse ;  /* 0x000000080a037223 */ /* 0x1c0fe2000000c007 */
[CCC-:B------:R-:W-:Y:S01]  /*06d0*/  FFMA.RM R6, R10.reuse, R8.reuse, R7.reuse ;  /* 0x000000080a067223 */ /* 0x1c0fe20000004007 */
[C---:B------:R-:W-:Y:S02]  /*06e0*/  ISETP.NE.AND P2, PT, R9.reuse, RZ, PT ;  /* 0x000000ff0900720c */ /* 0x040fe40003f45270 */
[----:B------:R-:W-:Y:S02]  /*06f0*/  ISETP.NE.AND P1, PT, R9, RZ, PT ;  /* 0x000000ff0900720c */ /* 0x000fe40003f25270 */
[----:B------:R-:W-:Y:S01]  /*0700*/  LOP3.LUT R5, R3, 0x7fffff, RZ, 0xc0, !PT ;  /* 0x007fffff03057812 */ /* 0x000fe200078ec0ff */
[----:B------:R-:W-:Y:S01]  /*0710*/  FFMA.RP R3, R10, R8, R7 ;  /* 0x000000080a037223 */ /* 0x000fe20000008007 */
[C---:B------:R-:W-:Y:S01]  /*0720*/  VIADD R8, R9.reuse, 0x20 ;  /* 0x0000002009087836 */ /* 0x040fe20000000000 */
[----:B------:R-:W-:Y:S02]  /*0730*/  IADD3 R7, PT, PT, -R9, RZ, RZ ;  /* 0x000000ff09077210 */ /* 0x000fe40007ffe1ff */
[----:B------:R-:W-:-:S02]  /*0740*/  LOP3.LUT R5, R5, 0x800000, RZ, 0xfc, !PT ;  /* 0x0080000005057812 */ /* 0x000fc400078efcff */
[----:B------:R-:W-:Y:S02]  /*0750*/  FSETP.NEU.FTZ.AND P0, PT, R3, R6, PT ;  /* 0x000000060300720b */ /* 0x000fe40003f1d000 */
[----:B------:R-:W-:Y:S02]  /*0760*/  SHF.L.U32 R8, R5, R8, RZ ;  /* 0x0000000805087219 */ /* 0x000fe400000006ff */
[----:B------:R-:W-:Y:S02]  /*0770*/  SEL R6, R7, RZ, P2 ;  /* 0x000000ff07067207 */ /* 0x000fe40001000000 */
[----:B------:R-:W-:Y:S02]  /*0780*/  ISETP.NE.AND P1, PT, R8, RZ, P1 ;  /* 0x000000ff0800720c */ /* 0x000fe40000f25270 */
[----:B------:R-:W-:Y:S02]  /*0790*/  SHF.R.U32.HI R6, RZ, R6, R5 ;  /* 0x00000006ff067219 */ /* 0x000fe40000011605 */
[----:B------:R-:W-:-:S02]  /*07a0*/  PLOP3.LUT P0, PT, P0, P1, PT, 0xf8, 0x8f ;  /* 0x00000000008f781c */ /* 0x000fc40000703f70 */
[----:B------:R-:W-:Y:S02]  /*07b0*/  SHF.R.U32.HI R8, RZ, 0x1, R6 ;  /* 0x00000001ff087819 */ /* 0x000fe40000011606 */
[----:B------:R-:W-:-:S04]  /*07c0*/  SEL R3, RZ, 0x1, !P0 ;  /* 0x00000001ff037807 */ /* 0x000fc80004000000 */
[----:B------:R-:W-:-:S04]  /*07d0*/  LOP3.LUT R3, R3, 0x1, R8, 0xf8, !PT ;  /* 0x0000000103037812 */ /* 0x000fc800078ef808 */
[----:B------:R-:W-:-:S05]  /*07e0*/  LOP3.LUT R3, R3, R6, RZ, 0xc0, !PT ;  /* 0x0000000603037212 */ /* 0x000fca00078ec0ff */
[----:B------:R-:W-:-:S05]  /*07f0*/  IMAD.IADD R3, R8, 0x1, R3 ;  /* 0x0000000108037824 */ /* 0x000fca00078e0203 */
[----:B------:R-:W-:Y:S01]  /*0800*/  LOP3.LUT R0, R3, R0, RZ, 0xfc, !PT ;  /* 0x0000000003007212 */ /* 0x000fe200078efcff */
[----:B------:R-:W-:Y:S06]  /*0810*/  BRA `(.L_x_11) ;  /* 0x0000000000107947 */ /* 0x000fec0003800000 */
.L_x_10:
[----:B------:R-:W-:-:S04]  /*0820*/  LOP3.LUT R0, R0, 0x80000000, RZ, 0xc0, !PT ;  /* 0x8000000000007812 */ /* 0x000fc800078ec0ff */
[----:B------:R-:W-:Y:S01]  /*0830*/  LOP3.LUT R0, R0, 0x7f800000, RZ, 0xfc, !PT ;  /* 0x7f80000000007812 */ /* 0x000fe200078efcff */
[----:B------:R-:W-:Y:S06]  /*0840*/  BRA `(.L_x_11) ;  /* 0x0000000000047947 */ /* 0x000fec0003800000 */
.L_x_9:
[----:B------:R-:W-:-:S07]  /*0850*/  IMAD R0, R6, 0x800000, R0 ;  /* 0x0080000006007824 */ /* 0x000fce00078e0200 */
.L_x_11:
[----:B------:R-:W-:Y:S05]  /*0860*/  BSYNC.RECONVERGENT B2 ;  /* 0x0000000000027941 */ /* 0x000fea0003800200 */
.L_x_8:
[----:B------:R-:W-:Y:S05]  /*0870*/  BRA `(.L_x_12) ;  /* 0x0000000000207947 */ /* 0x000fea0003800000 */
.L_x_7:
[----:B------:R-:W-:-:S04]  /*0880*/  LOP3.LUT R0, R8, 0x80000000, R7, 0x48, !PT ;  /* 0x8000000008007812 */ /* 0x000fc800078e4807 */
[----:B------:R-:W-:Y:S01]  /*0890*/  LOP3.LUT R0, R0, 0x7f800000, RZ, 0xfc, !PT ;  /* 0x7f80000000007812 */ /* 0x000fe200078efcff */
[----:B------:R-:W-:Y:S06]  /*08a0*/  BRA `(.L_x_12) ;  /* 0x0000000000147947 */ /* 0x000fec0003800000 */
.L_x_6:
[----:B------:R-:W-:Y:S01]  /*08b0*/  LOP3.LUT R0, R8, 0x80000000, R7, 0x48, !PT ;  /* 0x8000000008007812 */ /* 0x000fe200078e4807 */
[----:B------:R-:W-:Y:S06]  /*08c0*/  BRA `(.L_x_12) ;  /* 0x00000000000c7947 */ /* 0x000fec0003800000 */
.L_x_5:
[----:B------:R-:W0:Y:S01]  /*08d0*/  MUFU.RSQ R0, -QNAN ;  /* 0xffc0000000007908 */ /* 0x000e220000001400 */
[----:B------:R-:W-:Y:S05]  /*08e0*/  BRA `(.L_x_12) ;  /* 0x0000000000047947 */ /* 0x000fea0003800000 */
.L_x_4:
[----:B------:R-:W-:-:S07]  /*08f0*/  FADD.FTZ R0, R0, R3 ;  /* 0x0000000300007221 */ /* 0x000fce0000010000 */
.L_x_12:
[----:B------:R-:W-:Y:S05]  /*0900*/  BSYNC.RECONVERGENT B1 ;  /* 0x0000000000017941 */ /* 0x000fea0003800200 */
.L_x_2:
[----:B------:R-:W-:-:S04]  /*0910*/  IMAD.MOV.U32 R5, RZ, RZ, 0x0 ;  /* 0x00000000ff057424 */ /* 0x000fc800078e00ff */
[----:B0-----:R-:W-:Y:S05]  /*0920*/  RET.REL.NODEC R4 `(silu_mul_f32) ;  /* 0xfffffff404b47950 */ /* 0x001fea0003c3ffff */
.L_x_13:
[----:B------:R-:W-:-:S00]  /*0930*/  BRA `(.L_x_13) ;  /* 0xfffffffc00fc7947 */ /* 0x000fc0000383ffff */
[----:B------:R-:W-:-:S00]  /*0940*/  NOP ;  /* 0x0000000000007918 */ /* 0x000fc00000000000 */
        /* <DEDUP_REMOVED lines=11> */
.L_x_42:


//--------------------- .text.silu_inplace_f32    --------------------------
	.section	.text.silu_inplace_f32,"ax",@progbits
	.align	128
        .global         silu_inplace_f32
        .type           silu_inplace_f32,@function
        .size           silu_inplace_f32,(.L_x_43 - silu_inplace_f32)
        .other          silu_inplace_f32,@"STO_CUDA_ENTRY STV_DEFAULT"
silu_inplace_f32:
.text.silu_inplace_f32:
        /* <DEDUP_REMOVED lines=11> */
[----:B-1----:R-:W2:Y:S01]  /*00b0*/  LDG.E R0, desc[UR4][R4.64] ;  /* 0x0000000404007981 */ /* 0x002ea2000c1e1900 */
        /* <DEDUP_REMOVED lines=8> */
[----:B------:R-:W-:-:S06]  /*0140*/  FFMA R3, R0, -1.925963033500011079e-08, R3 ;  /* 0xb2a5706000037823 */ /* 0x000fcc0000000003 */
        /* <DEDUP_REMOVED lines=11> */
[----:B------:R-:W-:Y:S05]  /*0200*/  CALL.REL.NOINC `($__internal_1_$__cuda_sm3x_div_rn_noftz_f32_slowpath) ;  /* 0x0000000000107944 */ /* 0x000fea0003c00000 */
[----:B------:R-:W-:-:S07]  /*0210*/  IMAD.MOV.U32 R7, RZ, RZ, R0 ;  /* 0x000000ffff077224 */ /* 0x000fce00078e0000 */
.L_x_15:
[----:B------:R-:W-:Y:S05]  /*0220*/  BSYNC.RECONVERGENT B0 ;  /* 0x0000000000007941 */ /* 0x000fea0003800200 */
.L_x_14:
[----:B------:R-:W-:Y:S01]  /*0230*/  STG.E desc[UR4][R4.64], R7 ;  /* 0x0000000704007986 */ /* 0x000fe2000c101904 */
[----:B------:R-:W-:Y:S05]  /*0240*/  EXIT ;  /* 0x000000000000794d */ /* 0x000fea0003800000 */
        .weak           $__internal_1_$__cuda_sm3x_div_rn_noftz_f32_slowpath
        .type           $__internal_1_$__cuda_sm3x_div_rn_noftz_f32_slowpath,@function
        .size           $__internal_1_$__cuda_sm3x_div_rn_noftz_f32_slowpath,(.L_x_43 - $__internal_1_$__cuda_sm3x_div_rn_noftz_f32_slowpath)
$__internal_1_$__cuda_sm3x_div_rn_noftz_f32_slowpath:
[--C-:B------:R-:W-:Y:S01]  /*0250*/  SHF.R.U32.HI R7, RZ, 0x17, R3.reuse ;  /* 0x00000017ff077819 */ /* 0x100fe20000011603 */
[----:B------:R-:W-:Y:S01]  /*0260*/  BSSY.RECONVERGENT B1, `(.L_x_16) ;  /* 0x0000064000017945 */ /* 0x000fe20003800200 */
[--C-:B------:R-:W-:Y:S01]  /*0270*/  SHF.R.U32.HI R6, RZ, 0x17, R0.reuse ;  /* 0x00000017ff067819 */ /* 0x100fe20000011600 */
[----:B------:R-:W-:Y:S01]  /*0280*/  IMAD.MOV.U32 R8, RZ, RZ, R0 ;  /* 0x000000ffff087224 */ /* 0x000fe200078e0000 */
[----:B------:R-:W-:Y:S01]  /*0290*/  LOP3.LUT R7, R7, 0xff, RZ, 0xc0, !PT ;  /* 0x000000ff07077812 */ /* 0x000fe200078ec0ff */
[----:B------:R-:W-:Y:S01]  /*02a0*/  IMAD.MOV.U32 R9, RZ, RZ, R3 ;  /* 0x000000ffff097224 */ /* 0x000fe200078e0003 */
[----:B------:R-:W-:-:S03]  /*02b0*/  LOP3.LUT R6, R6, 0xff, RZ, 0xc0, !PT ;  /* 0x000000ff06067812 */ /* 0x000fc600078ec0ff */
        /* <DEDUP_REMOVED lines=29> */
.L_x_17:
[----:B------:R-:W-:Y:S01]  /*0490*/  LEA R0, R7, 0xc0800000, 0x17 ;  /* 0xc080000007007811 */ /* 0x000fe200078eb8ff */
[----:B------:R-:W-:Y:S01]  /*04a0*/  VIADD R6, R6, 0xffffff81 ;  /* 0xffffff8106067836 */ /* 0x000fe20000000000 */
[----:B------:R-:W-:Y:S03]  /*04b0*/  BSSY.RECONVERGENT B2, `(.L_x_22) ;  /* 0x0000035000027945 */ /* 0x000fe60003800200 */
        /* <DEDUP_REMOVED lines=32> */
[----:B------:R-:W-:Y:S02]  /*06c0*/  VIADD R8, R9, 0x20 ;  /* 0x0000002009087836 */ /* 0x000fe40000000000 */
[----:B------:R-:W-:Y:S01]  /*06d0*/  LOP3.LUT R7, R7, 0x800000, RZ, 0xfc, !PT ;  /* 0x0080000007077812 */ /* 0x000fe200078efcff */
[----:B------:R-:W-:Y:S01]  /*06e0*/  IMAD.MOV R9, RZ, RZ, -R9 ;  /* 0x000000ffff097224 */ /* 0x000fe200078e0a09 */
[----:B------:R-:W-:-:S02]  /*06f0*/  FSETP.NEU.FTZ.AND P0, PT, R3, R6, PT ;  /* 0x000000060300720b */ /* 0x000fc40003f1d000 */
[----:B------:R-:W-:Y:S02]  /*0700*/  SHF.L.U32 R8, R7, R8, RZ ;  /* 0x0000000807087219 */ /* 0x000fe400000006ff */
[----:B------:R-:W-:Y:S02]  /*0710*/  SEL R6, R9, RZ, P2 ;  /* 0x000000ff09067207 */ /* 0x000fe40001000000 */
[----:B------:R-:W-:Y:S02]  /*0720*/  ISETP.NE.AND P1, PT, R8, RZ, P1 ;  /* 0x000000ff0800720c */ /* 0x000fe40000f25270 */
[----:B------:R-:W-:Y:S02]  /*0730*/  SHF.R.U32.HI R6, RZ, R6, R7 ;  /* 0x00000006ff067219 */ /* 0x000fe40000011607 */
[----:B------:R-:W-:Y:S02]  /*0740*/  PLOP3.LUT P0, PT, P0, P1, PT, 0xf8, 0x8f ;  /* 0x00000000008f781c */ /* 0x000fe40000703f70 */
[----:B------:R-:W-:-:S02]  /*0750*/  SHF.R.U32.HI R8, RZ, 0x1, R6 ;  /* 0x00000001ff087819 */ /* 0x000fc40000011606 */
[----:B------:R-:W-:-:S04]  /*0760*/  SEL R3, RZ, 0x1, !P0 ;  /* 0x00000001ff037807 */ /* 0x000fc80004000000 */
[----:B------:R-:W-:-:S04]  /*0770*/  LOP3.LUT R3, R3, 0x1, R8, 0xf8, !PT ;  /* 0x0000000103037812 */ /* 0x000fc800078ef808 */
[----:B------:R-:W-:-:S05]  /*0780*/  LOP3.LUT R3, R3, R6, RZ, 0xc0, !PT ;  /* 0x0000000603037212 */ /* 0x000fca00078ec0ff */
[----:B------:R-:W-:-:S05]  /*0790*/  IMAD.IADD R3, R8, 0x1, R3 ;  /* 0x0000000108037824 */ /* 0x000fca00078e0203 */
[----:B------:R-:W-:Y:S01]  /*07a0*/  LOP3.LUT R0, R3, R0, RZ, 0xfc, !PT ;  /* 0x0000000003007212 */ /* 0x000fe200078efcff */
[----:B------:R-:W-:Y:S06]  /*07b0*/  BRA `(.L_x_25) ;  /* 0x0000000000107947 */ /* 0x000fec0003800000 */
.L_x_24:
[----:B------:R-:W-:-:S04]  /*07c0*/  LOP3.LUT R0, R0, 0x80000000, RZ, 0xc0, !PT ;  /* 0x8000000000007812 */ /* 0x000fc800078ec0ff */
[----:B------:R-:W-:Y:S01]  /*07d0*/  LOP3.LUT R0, R0, 0x7f800000, RZ, 0xfc, !PT ;  /* 0x7f80000000007812 */ /* 0x000fe200078efcff */
[----:B------:R-:W-:Y:S06]  /*07e0*/  BRA `(.L_x_25) ;  /* 0x0000000000047947 */ /* 0x000fec0003800000 */
.L_x_23:
[----:B------:R-:W-:-:S07]  /*07f0*/  IMAD R0, R7, 0x800000, R0 ;  /* 0x0080000007007824 */ /* 0x000fce00078e0200 */
.L_x_25:
[----:B------:R-:W-:Y:S05]  /*0800*/  BSYNC.RECONVERGENT B2 ;  /* 0x0000000000027941 */ /* 0x000fea0003800200 */
.L_x_22:
[----:B------:R-:W-:Y:S05]  /*0810*/  BRA `(.L_x_26) ;  /* 0x0000000000207947 */ /* 0x000fea0003800000 */
.L_x_21:
[----:B------:R-:W-:-:S04]  /*0820*/  LOP3.LUT R0, R9, 0x80000000, R8, 0x48, !PT ;  /* 0x8000000009007812 */ /* 0x000fc800078e4808 */
[----:B------:R-:W-:Y:S01]  /*0830*/  LOP3.LUT R0, R0, 0x7f800000, RZ, 0xfc, !PT ;  /* 0x7f80000000007812 */ /* 0x000fe200078efcff */
[----:B------:R-:W-:Y:S06]  /*0840*/  BRA `(.L_x_26) ;  /* 0x0000000000147947 */ /* 0x000fec0003800000 */
.L_x_20:
[----:B------:R-:W-:Y:S01]  /*0850*/  LOP3.LUT R0, R9, 0x80000000, R8, 0x48, !PT ;  /* 0x8000000009007812 */ /* 0x000fe200078e4808 */
[----:B------:R-:W-:Y:S06]  /*0860*/  BRA `(.L_x_26) ;  /* 0x00000000000c7947 */ /* 0x000fec0003800000 */
.L_x_19:
[----:B------:R-:W0:Y:S01]  /*0870*/  MUFU.RSQ R0, -QNAN ;  /* 0xffc0000000007908 */ /* 0x000e220000001400 */
[----:B------:R-:W-:Y:S05]  /*0880*/  BRA `(.L_x_26) ;  /* 0x0000000000047947 */ /* 0x000fea0003800000 */
.L_x_18:
[----:B------:R-:W-:-:S07]  /*0890*/  FADD.FTZ R0, R0, R3 ;  /* 0x0000000300007221 */ /* 0x000fce0000010000 */
.L_x_26:
[----:B------:R-:W-:Y:S05]  /*08a0*/  BSYNC.RECONVERGENT B1 ;  /* 0x0000000000017941 */ /* 0x000fea0003800200 */
.L_x_16:
[----:B------:R-:W-:-:S04]  /*08b0*/  IMAD.MOV.U32 R3, RZ, RZ, 0x0 ;  /* 0x00000000ff037424 */ /* 0x000fc800078e00ff */
[----:B0-----:R-:W-:Y:S05]  /*08c0*/  RET.REL.NODEC R2 `(silu_inplace_f32) ;  /* 0xfffffff402cc7950 */ /* 0x001fea0003c3ffff */
.L_x_27:
        /* <DEDUP_REMOVED lines=11> */
.L_x_43:


//--------------------- .text.silu_f32            --------------------------
	.section	.text.silu_f32,"ax",@progbits
	.align	128
        .global         silu_f32
        .type           silu_f32,@function
        .size           silu_f32,(.L_x_44 - silu_f32)
        .other          silu_f32,@"STO_CUDA_ENTRY STV_DEFAULT"
silu_f32:
.text.silu_f32:
        /* <DEDUP_REMOVED lines=32> */
[----:B------:R-:W-:Y:S05]  /*0200*/  CALL.REL.NOINC `($__internal_2_$__cuda_sm3x_div_rn_noftz_f32_slowpath) ;  /* 0x0000000000187944 */ /* 0x000fea0003c00000 */
[----:B------:R-:W-:-:S07]  /*0210*/  IMAD.MOV.U32 R9, RZ, RZ, R0 ;  /* 0x000000ffff097224 */ /* 0x000fce00078e0000 */
.L_x_29:
[----:B------:R-:W-:Y:S05]  /*0220*/  BSYNC.RECONVERGENT B0 ;  /* 0x0000000000007941 */ /* 0x000fea0003800200 */
.L_x_28:
[----:B------:R-:W0:Y:S02]  /*0230*/  LDC.64 R4, c[0x0][0x380] ;  /* 0x0000e000ff047b82 */ /* 0x000e240000000a00 */
[----:B0-----:R-:W-:-:S05]  /*0240*/  IMAD.WIDE R2, R2, 0x4, R4 ;  /* 0x0000000402027825 */ /* 0x001fca00078e0204 */
[----:B------:R-:W-:Y:S01]  /*0250*/  STG.E desc[UR4][R2.64], R9 ;  /* 0x0000000902007986 */ /* 0x000fe2000c101904 */
[----:B------:R-:W-:Y:S05]  /*0260*/  EXIT ;  /* 0x000000000000794d */ /* 0x000fea0003800000 */
        .weak           $__internal_2_$__cuda_sm3x_div_rn_noftz_f32_slowpath
        .type           $__internal_2_$__cuda_sm3x_div_rn_noftz_f32_slowpath,@function
        .size           $__internal_2_$__cuda_sm3x_div_rn_noftz_f32_slowpath,(.L_x_44 - $__internal_2_$__cuda_sm3x_div_rn_noftz_f32_slowpath)
$__internal_2_$__cuda_sm3x_div_rn_noftz_f32_slowpath:
        /* <DEDUP_REMOVED lines=34> */
[----:B------:R-:W-:-:S03]  /*0490*/  @!P1 FFMA R8, R3, 1.84467440737095516160e+19, RZ ;  /* 0x5f80000003089823 */ /* 0x000fc600000000ff */
[----:B------:R-:W-:-:S07]  /*04a0*/  @!P1 IADD3 R9, PT, PT, R9, 0x40, RZ ;  /* 0x0000004009099810 */ /* 0x000fce0007ffe0ff */
.L_x_31:
        /* <DEDUP_REMOVED lines=35> */
[----:B------:R-:W-:Y:S01]  /*06e0*/  IADD3 R8, PT, PT, R9, 0x20, RZ ;  /* 0x0000002009087810 */ /* 0x000fe20007ffe0ff */
[----:B------:R-:W-:Y:S01]  /*06f0*/  IMAD.MOV R7, RZ, RZ, -R9 ;  /* 0x000000ffff077224 */ /* 0x000fe200078e0a09 */
        /* <DEDUP_REMOVED lines=14> */
.L_x_38:
[----:B------:R-:W-:-:S04]  /*07e0*/  LOP3.LUT R0, R0, 0x80000000, RZ, 0xc0, !PT ;  /* 0x8000000000007812 */ /* 0x000fc800078ec0ff */
[----:B------:R-:W-:Y:S01]  /*07f0*/  LOP3.LUT R0, R0, 0x7f800000, RZ, 0xfc, !PT ;  /* 0x7f80000000007812 */ /* 0x000fe200078efcff */
[----:B------:R-:W-:Y:S06]  /*0800*/  BRA `(.L_x_39) ;  /* 0x0000000000047947 */ /* 0x000fec0003800000 */
.L_x_37:
[----:B------:R-:W-:-:S07]  /*0810*/  IMAD R0, R6, 0x800000, R0 ;  /* 0x0080000006007824 */ /* 0x000fce00078e0200 */
.L_x_39:
[----:B------:R-:W-:Y:S05]  /*0820*/  BSYNC.RECONVERGENT B2 ;  /* 0x0000000000027941 */ /* 0x000fea0003800200 */
.L_x_36:
[----:B------:R-:W-:Y:S05]  /*0830*/  BRA `(.L_x_40) ;  /* 0x0000000000207947 */ /* 0x000fea0003800000 */
.L_x_35:
[----:B------:R-:W-:-:S04]  /*0840*/  LOP3.LUT R0, R8, 0x80000000, R7, 0x48, !PT ;  /* 0x8000000008007812 */ /* 0x000fc800078e4807 */
[----:B------:R-:W-:Y:S01]  /*0850*/  LOP3.LUT R0, R0, 0x7f800000, RZ, 0xfc, !PT ;  /* 0x7f80000000007812 */ /* 0x000fe200078efcff */
[----:B------:R-:W-:Y:S06]  /*0860*/  BRA `(.L_x_40) ;  /* 0x0000000000147947 */ /* 0x000fec0003800000 */
.L_x_34:
[----:B------:R-:W-:Y:S01]  /*0870*/  LOP3.LUT R0, R8, 0x80000000, R7, 0x48, !PT ;  /* 0x8000000008007812 */ /* 0x000fe200078e4807 */
[----:B------:R-:W-:Y:S06]  /*0880*/  BRA `(.L_x_40) ;  /* 0x00000000000c7947 */ /* 0x000fec0003800000 */
.L_x_33:
[----:B------:R-:W0:Y:S01]  /*0890*/  MUFU.RSQ R0, -QNAN ;  /* 0xffc0000000007908 */ /* 0x000e220000001400 */
[----:B------:R-:W-:Y:S05]  /*08a0*/  BRA `(.L_x_40) ;  /* 0x0000000000047947 */ /* 0x000fea0003800000 */
.L_x_32:
[----:B------:R-:W-:-:S07]  /*08b0*/  FADD.FTZ R0, R0, R3 ;  /* 0x0000000300007221 */ /* 0x000fce0000010000 */
.L_x_40:
[----:B------:R-:W-:Y:S05]  /*08c0*/  BSYNC.RECONVERGENT B1 ;  /* 0x0000000000017941 */ /* 0x000fea0003800200 */
.L_x_30:
[----:B------:R-:W-:-:S04]  /*08d0*/  IMAD.MOV.U32 R5, RZ, RZ, 0x0 ;  /* 0x00000000ff057424 */ /* 0x000fc800078e00ff */
[----:B0-----:R-:W-:Y:S05]  /*08e0*/  RET.REL.NODEC R4 `(silu_f32) ;  /* 0xfffffff404c47950 */ /* 0x001fea0003c3ffff */
.L_x_41:
        /* <DEDUP_REMOVED lines=9> */
.L_x_44:


//--------------------- .nv.shared.reserved.0     --------------------------
	.section	.nv.shared.reserved.0,"aw",@nobits
	.weak		__nv_reservedSMEM_offset_0_alias
	.size		__nv_reservedSMEM_offset_0_alias, 0, 64
	.other		__nv_reservedSMEM_offset_0_alias,@"STO_CUDA_RESERVED_SHARED STV_DEFAULT"
__nv_reservedSMEM_offset_0_alias:
	.zero		0
	.zero		64


//--------------------- .nv.constant0.silu_mul_f32 --------------------------
	.section	.nv.constant0.silu_mul_f32,"a",@progbits
	.sectionflags	@""
	.align	4
.nv.constant0.silu_mul_f32:
	.zero		924


//--------------------- .nv.constant0.silu_inplace_f32 --------------------------
	.section	.nv.constant0.silu_inplace_f32,"a",@progbits
	.sectionflags	@""
	.align	4
.nv.constant0.silu_inplace_f32:
	.zero		908


//--------------------- .nv.constant0.silu_f32    --------------------------
	.section	.nv.constant0.silu_f32,"a",@progbits
	.sectionflags	@""
	.align	4
.nv.constant0.silu_f32:
	.zero		916


//--------------------- SYMBOLS --------------------------

	.type		.nv.reservedSmem.offset0,@object
	.size		.nv.reservedSmem.offset0,0x4
